	.headerflags	@"EF_CUDA_TEXMODE_UNIFIED EF_CUDA_64BIT_ADDRESS EF_CUDA_SM80 EF_CUDA_VIRTUAL_SM(EF_CUDA_SM80)"
	.elftype	@"ET_EXEC"


//--------------------- .nv.info                  --------------------------
	.section	.nv.info,"",@"SHT_CUDA_INFO"
	.align	4


	//----- nvinfo : EIATTR_REGCOUNT
	.align		4
        /*0000*/ 	.byte	0x04, 0x2f
        /*0002*/ 	.short	(.L_1 - .L_0)
	.align		4
.L_0:
        /*0004*/ 	.word	index@(s64_lt)
        /*0008*/ 	.word	0x0000000c


	//----- nvinfo : EIATTR_FRAME_SIZE
	.align		4
.L_1:
        /*000c*/ 	.byte	0x04, 0x11
        /*000e*/ 	.short	(.L_3 - .L_2)
	.align		4
.L_2:
        /*0010*/ 	.word	index@(s64_lt)
        /*0014*/ 	.word	0x00000000


	//----- nvinfo : EIATTR_REGCOUNT
	.align		4
.L_3:
        /*0018*/ 	.byte	0x04, 0x2f
        /*001a*/ 	.short	(.L_5 - .L_4)
	.align		4
.L_4:
        /*001c*/ 	.word	index@(s64_le)
        /*0020*/ 	.word	0x0000000c


	//----- nvinfo : EIATTR_FRAME_SIZE
	.align		4
.L_5:
        /*0024*/ 	.byte	0x04, 0x11
        /*0026*/ 	.short	(.L_7 - .L_6)
	.align		4
.L_6:
        /*0028*/ 	.word	index@(s64_le)
        /*002c*/ 	.word	0x00000000


	//----- nvinfo : EIATTR_REGCOUNT
	.align		4
.L_7:
        /*0030*/ 	.byte	0x04, 0x2f
        /*0032*/ 	.short	(.L_9 - .L_8)
	.align		4
.L_8:
        /*0034*/ 	.word	index@(s64_gt)
        /*0038*/ 	.word	0x0000000c


	//----- nvinfo : EIATTR_FRAME_SIZE
	.align		4
.L_9:
        /*003c*/ 	.byte	0x04, 0x11
        /*003e*/ 	.short	(.L_11 - .L_10)
	.align		4
.L_10:
        /*0040*/ 	.word	index@(s64_gt)
        /*0044*/ 	.word	0x00000000


	//----- nvinfo : EIATTR_REGCOUNT
	.align		4
.L_11:
        /*0048*/ 	.byte	0x04, 0x2f
        /*004a*/ 	.short	(.L_13 - .L_12)
	.align		4
.L_12:
        /*004c*/ 	.word	index@(s64_ge)
        /*0050*/ 	.word	0x0000000c


	//----- nvinfo : EIATTR_FRAME_SIZE
	.align		4
.L_13:
        /*0054*/ 	.byte	0x04, 0x11
        /*0056*/ 	.short	(.L_15 - .L_14)
	.align		4
.L_14:
        /*0058*/ 	.word	index@(s64_ge)
        /*005c*/ 	.word	0x00000000


	//----- nvinfo : EIATTR_REGCOUNT
	.align		4
.L_15:
        /*0060*/ 	.byte	0x04, 0x2f
        /*0062*/ 	.short	(.L_17 - .L_16)
	.align		4
.L_16:
        /*0064*/ 	.word	index@(s64_eq)
        /*0068*/ 	.word	0x0000000c


	//----- nvinfo : EIATTR_FRAME_SIZE
	.align		4
.L_17:
        /*006c*/ 	.byte	0x04, 0x11
        /*006e*/ 	.short	(.L_19 - .L_18)
	.align		4
.L_18:
        /*0070*/ 	.word	index@(s64_eq)
        /*0074*/ 	.word	0x00000000


	//----- nvinfo : EIATTR_REGCOUNT
	.align		4
.L_19:
        /*0078*/ 	.byte	0x04, 0x2f
        /*007a*/ 	.short	(.L_21 - .L_20)
	.align		4
.L_20:
        /*007c*/ 	.word	index@(s64_ne)
        /*0080*/ 	.word	0x0000000c


	//----- nvinfo : EIATTR_FRAME_SIZE
	.align		4
.L_21:
        /*0084*/ 	.byte	0x04, 0x11
        /*0086*/ 	.short	(.L_23 - .L_22)
	.align		4
.L_22:
        /*0088*/ 	.word	index@(s64_ne)
        /*008c*/ 	.word	0x00000000


	//----- nvinfo : EIATTR_REGCOUNT
	.align		4
.L_23:
        /*0090*/ 	.byte	0x04, 0x2f
        /*0092*/ 	.short	(.L_25 - .L_24)
	.align		4
.L_24:
        /*0094*/ 	.word	index@(u64_lt)
        /*0098*/ 	.word	0x0000000c


	//----- nvinfo : EIATTR_FRAME_SIZE
	.align		4
.L_25:
        /*009c*/ 	.byte	0x04, 0x11
        /*009e*/ 	.short	(.L_27 - .L_26)
	.align		4
.L_26:
        /*00a0*/ 	.word	index@(u64_lt)
        /*00a4*/ 	.word	0x00000000


	//----- nvinfo : EIATTR_REGCOUNT
	.align		4
.L_27:
        /*00a8*/ 	.byte	0x04, 0x2f
        /*00aa*/ 	.short	(.L_29 - .L_28)
	.align		4
.L_28:
        /*00ac*/ 	.word	index@(u64_le)
        /*00b0*/ 	.word	0x0000000c


	//----- nvinfo : EIATTR_FRAME_SIZE
	.align		4
.L_29:
        /*00b4*/ 	.byte	0x04, 0x11
        /*00b6*/ 	.short	(.L_31 - .L_30)
	.align		4
.L_30:
        /*00b8*/ 	.word	index@(u64_le)
        /*00bc*/ 	.word	0x00000000


	//----- nvinfo : EIATTR_REGCOUNT
	.align		4
.L_31:
        /*00c0*/ 	.byte	0x04, 0x2f
        /*00c2*/ 	.short	(.L_33 - .L_32)
	.align		4
.L_32:
        /*00c4*/ 	.word	index@(u64_gt)
        /*00c8*/ 	.word	0x0000000c


	//----- nvinfo : EIATTR_FRAME_SIZE
	.align		4
.L_33:
        /*00cc*/ 	.byte	0x04, 0x11
        /*00ce*/ 	.short	(.L_35 - .L_34)
	.align		4
.L_34:
        /*00d0*/ 	.word	index@(u64_gt)
        /*00d4*/ 	.word	0x00000000


	//----- nvinfo : EIATTR_REGCOUNT
	.align		4
.L_35:
        /*00d8*/ 	.byte	0x04, 0x2f
        /*00da*/ 	.short	(.L_37 - .L_36)
	.align		4
.L_36:
        /*00dc*/ 	.word	index@(u64_ge)
        /*00e0*/ 	.word	0x0000000c


	//----- nvinfo : EIATTR_FRAME_SIZE
	.align		4
.L_37:
        /*00e4*/ 	.byte	0x04, 0x11
        /*00e6*/ 	.short	(.L_39 - .L_38)
	.align		4
.L_38:
        /*00e8*/ 	.word	index@(u64_ge)
        /*00ec*/ 	.word	0x00000000


	//----- nvinfo : EIATTR_REGCOUNT
	.align		4
.L_39:
        /*00f0*/ 	.byte	0x04, 0x2f
        /*00f2*/ 	.short	(.L_41 - .L_40)
	.align		4
.L_40:
        /*00f4*/ 	.word	index@(u64_eq)
        /*00f8*/ 	.word	0x0000000c


	//----- nvinfo : EIATTR_FRAME_SIZE
	.align		4
.L_41:
        /*00fc*/ 	.byte	0x04, 0x11
        /*00fe*/ 	.short	(.L_43 - .L_42)
	.align		4
.L_42:
        /*0100*/ 	.word	index@(u64_eq)
        /*0104*/ 	.word	0x00000000


	//----- nvinfo : EIATTR_REGCOUNT
	.align		4
.L_43:
        /*0108*/ 	.byte	0x04, 0x2f
        /*010a*/ 	.short	(.L_45 - .L_44)
	.align		4
.L_44:
        /*010c*/ 	.word	index@(u64_ne)
        /*0110*/ 	.word	0x0000000c


	//----- nvinfo : EIATTR_FRAME_SIZE
	.align		4
.L_45:
        /*0114*/ 	.byte	0x04, 0x11
        /*0116*/ 	.short	(.L_47 - .L_46)
	.align		4
.L_46:
        /*0118*/ 	.word	index@(u64_ne)
        /*011c*/ 	.word	0x00000000


	//----- nvinfo : EIATTR_REGCOUNT
	.align		4
.L_47:
        /*0120*/ 	.byte	0x04, 0x2f
        /*0122*/ 	.short	(.L_49 - .L_48)
	.align		4
.L_48:
        /*0124*/ 	.word	index@(s32_lt)
        /*0128*/ 	.word	0x0000000c


	//----- nvinfo : EIATTR_FRAME_SIZE
	.align		4
.L_49:
        /*012c*/ 	.byte	0x04, 0x11
        /*012e*/ 	.short	(.L_51 - .L_50)
	.align		4
.L_50:
        /*0130*/ 	.word	index@(s32_lt)
        /*0134*/ 	.word	0x00000000


	//----- nvinfo : EIATTR_REGCOUNT
	.align		4
.L_51:
        /*0138*/ 	.byte	0x04, 0x2f
        /*013a*/ 	.short	(.L_53 - .L_52)
	.align		4
.L_52:
        /*013c*/ 	.word	index@(u32_lt)
        /*0140*/ 	.word	0x0000000c


	//----- nvinfo : EIATTR_FRAME_SIZE
	.align		4
.L_53:
        /*0144*/ 	.byte	0x04, 0x11
        /*0146*/ 	.short	(.L_55 - .L_54)
	.align		4
.L_54:
        /*0148*/ 	.word	index@(u32_lt)
        /*014c*/ 	.word	0x00000000


	//----- nvinfo : EIATTR_MIN_STACK_SIZE
	.align		4
.L_55:
        /*0150*/ 	.byte	0x04, 0x12
        /*0152*/ 	.short	(.L_57 - .L_56)
	.align		4
.L_56:
        /*0154*/ 	.word	index@(u32_lt)
        /*0158*/ 	.word	0x00000000


	//----- nvinfo : EIATTR_MIN_STACK_SIZE
	.align		4
.L_57:
        /*015c*/ 	.byte	0x04, 0x12
        /*015e*/ 	.short	(.L_59 - .L_58)
	.align		4
.L_58:
        /*0160*/ 	.word	index@(s32_lt)
        /*0164*/ 	.word	0x00000000


	//----- nvinfo : EIATTR_MIN_STACK_SIZE
	.align		4
.L_59:
        /*0168*/ 	.byte	0x04, 0x12
        /*016a*/ 	.short	(.L_61 - .L_60)
	.align		4
.L_60:
        /*016c*/ 	.word	index@(u64_ne)
        /*0170*/ 	.word	0x00000000


	//----- nvinfo : EIATTR_MIN_STACK_SIZE
	.align		4
.L_61:
        /*0174*/ 	.byte	0x04, 0x12
        /*0176*/ 	.short	(.L_63 - .L_62)
	.align		4
.L_62:
        /*0178*/ 	.word	index@(u64_eq)
        /*017c*/ 	.word	0x00000000


	//----- nvinfo : EIATTR_MIN_STACK_SIZE
	.align		4
.L_63:
        /*0180*/ 	.byte	0x04, 0x12
        /*0182*/ 	.short	(.L_65 - .L_64)
	.align		4
.L_64:
        /*0184*/ 	.word	index@(u64_ge)
        /*0188*/ 	.word	0x00000000


	//----- nvinfo : EIATTR_MIN_STACK_SIZE
	.align		4
.L_65:
        /*018c*/ 	.byte	0x04, 0x12
        /*018e*/ 	.short	(.L_67 - .L_66)
	.align		4
.L_66:
        /*0190*/ 	.word	index@(u64_gt)
        /*0194*/ 	.word	0x00000000


	//----- nvinfo : EIATTR_MIN_STACK_SIZE
	.align		4
.L_67:
        /*0198*/ 	.byte	0x04, 0x12
        /*019a*/ 	.short	(.L_69 - .L_68)
	.align		4
.L_68:
        /*019c*/ 	.word	index@(u64_le)
        /*01a0*/ 	.word	0x00000000


	//----- nvinfo : EIATTR_MIN_STACK_SIZE
	.align		4
.L_69:
        /*01a4*/ 	.byte	0x04, 0x12
        /*01a6*/ 	.short	(.L_71 - .L_70)
	.align		4
.L_70:
        /*01a8*/ 	.word	index@(u64_lt)
        /*01ac*/ 	.word	0x00000000


	//----- nvinfo : EIATTR_MIN_STACK_SIZE
	.align		4
.L_71:
        /*01b0*/ 	.byte	0x04, 0x12
        /*01b2*/ 	.short	(.L_73 - .L_72)
	.align		4
.L_72:
        /*01b4*/ 	.word	index@(s64_ne)
        /*01b8*/ 	.word	0x00000000


	//----- nvinfo : EIATTR_MIN_STACK_SIZE
	.align		4
.L_73:
        /*01bc*/ 	.byte	0x04, 0x12
        /*01be*/ 	.short	(.L_75 - .L_74)
	.align		4
.L_74:
        /*01c0*/ 	.word	index@(s64_eq)
        /*01c4*/ 	.word	0x00000000


	//----- nvinfo : EIATTR_MIN_STACK_SIZE
	.align		4
.L_75:
        /*01c8*/ 	.byte	0x04, 0x12
        /*01ca*/ 	.short	(.L_77 - .L_76)
	.align		4
.L_76:
        /*01cc*/ 	.word	index@(s64_ge)
        /*01d0*/ 	.word	0x00000000


	//----- nvinfo : EIATTR_MIN_STACK_SIZE
	.align		4
.L_77:
        /*01d4*/ 	.byte	0x04, 0x12
        /*01d6*/ 	.short	(.L_79 - .L_78)
	.align		4
.L_78:
        /*01d8*/ 	.word	index@(s64_gt)
        /*01dc*/ 	.word	0x00000000


	//----- nvinfo : EIATTR_MIN_STACK_SIZE
	.align		4
.L_79:
        /*01e0*/ 	.byte	0x04, 0x12
        /*01e2*/ 	.short	(.L_81 - .L_80)
	.align		4
.L_80:
        /*01e4*/ 	.word	index@(s64_le)
        /*01e8*/ 	.word	0x00000000


	//----- nvinfo : EIATTR_MIN_STACK_SIZE
	.align		4
.L_81:
        /*01ec*/ 	.byte	0x04, 0x12
        /*01ee*/ 	.short	(.L_83 - .L_82)
	.align		4
.L_82:
        /*01f0*/ 	.word	index@(s64_lt)
        /*01f4*/ 	.word	0x00000000
.L_83:


//--------------------- .nv.info.u32_lt           --------------------------
	.section	.nv.info.u32_lt,"",@"SHT_CUDA_INFO"
	.sectionflags	@""
	.align	4


	//----- nvinfo : EIATTR_CUDA_API_VERSION
	.align		4
        /*0000*/ 	.byte	0x04, 0x37
        /*0002*/ 	.short	(.L_85 - .L_84)
.L_84:
        /*0004*/ 	.word	0x00000081


	//----- nvinfo : EIATTR_SW2861232_WAR
	.align		4
.L_85:
        /*0008*/ 	.byte	0x01, 0x35
	.zero		2


	//----- nvinfo : EIATTR_PARAM_CBANK
	.align		4
        /*000c*/ 	.byte	0x04, 0x0a
        /*000e*/ 	.short	(.L_87 - .L_86)
	.align		4
.L_86:
        /*0010*/ 	.word	index@(.nv.constant0.u32_lt)
        /*0014*/ 	.short	0x0160
        /*0016*/ 	.short	0x0018


	//----- nvinfo : EIATTR_CBANK_PARAM_SIZE
	.align		4
.L_87:
        /*0018*/ 	.byte	0x03, 0x19
        /*001a*/ 	.short	0x0018


	//----- nvinfo : EIATTR_KPARAM_INFO
	.align		4
        /*001c*/ 	.byte	0x04, 0x17
        /*001e*/ 	.short	(.L_89 - .L_88)
.L_88:
        /*0020*/ 	.word	0x00000000
        /*0024*/ 	.short	0x0002
        /*0026*/ 	.short	0x0010
        /*0028*/ 	.byte	0x00, 0xf0, 0x21, 0x00


	//----- nvinfo : EIATTR_KPARAM_INFO
	.align		4
.L_89:
        /*002c*/ 	.byte	0x04, 0x17
        /*002e*/ 	.short	(.L_91 - .L_90)
.L_90:
        /*0030*/ 	.word	0x00000000
        /*0034*/ 	.short	0x0001
        /*0036*/ 	.short	0x0008
        /*0038*/ 	.byte	0x00, 0xf0, 0x21, 0x00


	//----- nvinfo : EIATTR_KPARAM_INFO
	.align		4
.L_91:
        /*003c*/ 	.byte	0x04, 0x17
        /*003e*/ 	.short	(.L_93 - .L_92)
.L_92:
        /*0040*/ 	.word	0x00000000
        /*0044*/ 	.short	0x0000
        /*0046*/ 	.short	0x0000
        /*0048*/ 	.byte	0x00, 0xf0, 0x21, 0x00


	//----- nvinfo : EIATTR_MAXREG_COUNT
	.align		4
.L_93:
        /*004c*/ 	.byte	0x03, 0x1b
        /*004e*/ 	.short	0x00ff


	//----- nvinfo : EIATTR_EXIT_INSTR_OFFSETS
	.align		4
        /*0050*/ 	.byte	0x04, 0x1c
        /*0052*/ 	.short	(.L_95 - .L_94)


	//   ....[0]....
.L_94:
        /*0054*/ 	.word	0x000000f0
.L_95:


//--------------------- .nv.info.s32_lt           --------------------------
	.section	.nv.info.s32_lt,"",@"SHT_CUDA_INFO"
	.sectionflags	@""
	.align	4


	//----- nvinfo : EIATTR_CUDA_API_VERSION
	.align		4
        /*0000*/ 	.byte	0x04, 0x37
        /*0002*/ 	.short	(.L_97 - .L_96)
.L_96:
        /*0004*/ 	.word	0x00000081


	//----- nvinfo : EIATTR_SW2861232_WAR
	.align		4
.L_97:
        /*0008*/ 	.byte	0x01, 0x35
	.zero		2


	//----- nvinfo : EIATTR_PARAM_CBANK
	.align		4
        /*000c*/ 	.byte	0x04, 0x0a
        /*000e*/ 	.short	(.L_99 - .L_98)
	.align		4
.L_98:
        /*0010*/ 	.word	index@(.nv.constant0.s32_lt)
        /*0014*/ 	.short	0x0160
        /*0016*/ 	.short	0x0018


	//----- nvinfo : EIATTR_CBANK_PARAM_SIZE
	.align		4
.L_99:
        /*0018*/ 	.byte	0x03, 0x19
        /*001a*/ 	.short	0x0018


	//----- nvinfo : EIATTR_KPARAM_INFO
	.align		4
        /*001c*/ 	.byte	0x04, 0x17
        /*001e*/ 	.short	(.L_101 - .L_100)
.L_100:
        /*0020*/ 	.word	0x00000000
        /*0024*/ 	.short	0x0002
        /*0026*/ 	.short	0x0010
        /*0028*/ 	.byte	0x00, 0xf0, 0x21, 0x00


	//----- nvinfo : EIATTR_KPARAM_INFO
	.align		4
.L_101:
        /*002c*/ 	.byte	0x04, 0x17
        /*002e*/ 	.short	(.L_103 - .L_102)
.L_102:
        /*0030*/ 	.word	0x00000000
        /*0034*/ 	.short	0x0001
        /*0036*/ 	.short	0x0008
        /*0038*/ 	.byte	0x00, 0xf0, 0x21, 0x00


	//----- nvinfo : EIATTR_KPARAM_INFO
	.align		4
.L_103:
        /*003c*/ 	.byte	0x04, 0x17
        /*003e*/ 	.short	(.L_105 - .L_104)
.L_104:
        /*0040*/ 	.word	0x00000000
        /*0044*/ 	.short	0x0000
        /*0046*/ 	.short	0x0000
        /*0048*/ 	.byte	0x00, 0xf0, 0x21, 0x00


	//----- nvinfo : EIATTR_MAXREG_COUNT
	.align		4
.L_105:
        /*004c*/ 	.byte	0x03, 0x1b
        /*004e*/ 	.short	0x00ff


	//----- nvinfo : EIATTR_EXIT_INSTR_OFFSETS
	.align		4
        /*0050*/ 	.byte	0x04, 0x1c
        /*0052*/ 	.short	(.L_107 - .L_106)


	//   ....[0]....
.L_106:
        /*0054*/ 	.word	0x000000f0
.L_107:


//--------------------- .nv.info.u64_ne           --------------------------
	.section	.nv.info.u64_ne,"",@"SHT_CUDA_INFO"
	.sectionflags	@""
	.align	4


	//----- nvinfo : EIATTR_CUDA_API_VERSION
	.align		4
        /*0000*/ 	.byte	0x04, 0x37
        /*0002*/ 	.short	(.L_109 - .L_108)
.L_108:
        /*0004*/ 	.word	0x00000081


	//----- nvinfo : EIATTR_SW2861232_WAR
	.align		4
.L_109:
        /*0008*/ 	.byte	0x01, 0x35
	.zero		2


	//----- nvinfo : EIATTR_PARAM_CBANK
	.align		4
        /*000c*/ 	.byte	0x04, 0x0a
        /*000e*/ 	.short	(.L_111 - .L_110)
	.align		4
.L_110:
        /*0010*/ 	.word	index@(.nv.constant0.u64_ne)
        /*0014*/ 	.short	0x0160
        /*0016*/ 	.short	0x0018


	//----- nvinfo : EIATTR_CBANK_PARAM_SIZE
	.align		4
.L_111:
        /*0018*/ 	.byte	0x03, 0x19
        /*001a*/ 	.short	0x0018


	//----- nvinfo : EIATTR_KPARAM_INFO
	.align		4
        /*001c*/ 	.byte	0x04, 0x17
        /*001e*/ 	.short	(.L_113 - .L_112)
.L_112:
        /*0020*/ 	.word	0x00000000
        /*0024*/ 	.short	0x0002
        /*0026*/ 	.short	0x0010
        /*0028*/ 	.byte	0x00, 0xf0, 0x21, 0x00


	//----- nvinfo : EIATTR_KPARAM_INFO
	.align		4
.L_113:
        /*002c*/ 	.byte	0x04, 0x17
        /*002e*/ 	.short	(.L_115 - .L_114)
.L_114:
        /*0030*/ 	.word	0x00000000
        /*0034*/ 	.short	0x0001
        /*0036*/ 	.short	0x0008
        /*0038*/ 	.byte	0x00, 0xf0, 0x21, 0x00


	//----- nvinfo : EIATTR_KPARAM_INFO
	.align		4
.L_115:
        /*003c*/ 	.byte	0x04, 0x17
        /*003e*/ 	.short	(.L_117 - .L_116)
.L_116:
        /*0040*/ 	.word	0x00000000
        /*0044*/ 	.short	0x0000
        /*0046*/ 	.short	0x0000
        /*0048*/ 	.byte	0x00, 0xf0, 0x21, 0x00


	//----- nvinfo : EIATTR_MAXREG_COUNT
	.align		4
.L_117:
        /*004c*/ 	.byte	0x03, 0x1b
        /*004e*/ 	.short	0x00ff


	//----- nvinfo : EIATTR_EXIT_INSTR_OFFSETS
	.align		4
        /*0050*/ 	.byte	0x04, 0x1c
        /*0052*/ 	.short	(.L_119 - .L_118)


	//   ....[0]....
.L_118:
        /*0054*/ 	.word	0x00000100
.L_119:


//--------------------- .nv.info.u64_eq           --------------------------
	.section	.nv.info.u64_eq,"",@"SHT_CUDA_INFO"
	.sectionflags	@""
	.align	4


	//----- nvinfo : EIATTR_CUDA_API_VERSION
	.align		4
        /*0000*/ 	.byte	0x04, 0x37
        /*0002*/ 	.short	(.L_121 - .L_120)
.L_120:
        /*0004*/ 	.word	0x00000081


	//----- nvinfo : EIATTR_SW2861232_WAR
	.align		4
.L_121:
        /*0008*/ 	.byte	0x01, 0x35
	.zero		2


	//----- nvinfo : EIATTR_PARAM_CBANK
	.align		4
        /*000c*/ 	.byte	0x04, 0x0a
        /*000e*/ 	.short	(.L_123 - .L_122)
	.align		4
.L_122:
        /*0010*/ 	.word	index@(.nv.constant0.u64_eq)
        /*0014*/ 	.short	0x0160
        /*0016*/ 	.short	0x0018


	//----- nvinfo : EIATTR_CBANK_PARAM_SIZE
	.align		4
.L_123:
        /*0018*/ 	.byte	0x03, 0x19
        /*001a*/ 	.short	0x0018


	//----- nvinfo : EIATTR_KPARAM_INFO
	.align		4
        /*001c*/ 	.byte	0x04, 0x17
        /*001e*/ 	.short	(.L_125 - .L_124)
.L_124:
        /*0020*/ 	.word	0x00000000
        /*0024*/ 	.short	0x0002
        /*0026*/ 	.short	0x0010
        /*0028*/ 	.byte	0x00, 0xf0, 0x21, 0x00


	//----- nvinfo : EIATTR_KPARAM_INFO
	.align		4
.L_125:
        /*002c*/ 	.byte	0x04, 0x17
        /*002e*/ 	.short	(.L_127 - .L_126)
.L_126:
        /*0030*/ 	.word	0x00000000
        /*0034*/ 	.short	0x0001
        /*0036*/ 	.short	0x0008
        /*0038*/ 	.byte	0x00, 0xf0, 0x21, 0x00


	//----- nvinfo : EIATTR_KPARAM_INFO
	.align		4
.L_127:
        /*003c*/ 	.byte	0x04, 0x17
        /*003e*/ 	.short	(.L_129 - .L_128)
.L_128:
        /*0040*/ 	.word	0x00000000
        /*0044*/ 	.short	0x0000
        /*0046*/ 	.short	0x0000
        /*0048*/ 	.byte	0x00, 0xf0, 0x21, 0x00


	//----- nvinfo : EIATTR_MAXREG_COUNT
	.align		4
.L_129:
        /*004c*/ 	.byte	0x03, 0x1b
        /*004e*/ 	.short	0x00ff


	//----- nvinfo : EIATTR_EXIT_INSTR_OFFSETS
	.align		4
        /*0050*/ 	.byte	0x04, 0x1c
        /*0052*/ 	.short	(.L_131 - .L_130)


	//   ....[0]....
.L_130:
        /*0054*/ 	.word	0x00000100
.L_131:


//--------------------- .nv.info.u64_ge           --------------------------
	.section	.nv.info.u64_ge,"",@"SHT_CUDA_INFO"
	.sectionflags	@""
	.align	4


	//----- nvinfo : EIATTR_CUDA_API_VERSION
	.align		4
        /*0000*/ 	.byte	0x04, 0x37
        /*0002*/ 	.short	(.L_133 - .L_132)
.L_132:
        /*0004*/ 	.word	0x00000081


	//----- nvinfo : EIATTR_SW2861232_WAR
	.align		4
.L_133:
        /*0008*/ 	.byte	0x01, 0x35
	.zero		2


	//----- nvinfo : EIATTR_PARAM_CBANK
	.align		4
        /*000c*/ 	.byte	0x04, 0x0a
        /*000e*/ 	.short	(.L_135 - .L_134)
	.align		4
.L_134:
        /*0010*/ 	.word	index@(.nv.constant0.u64_ge)
        /*0014*/ 	.short	0x0160
        /*0016*/ 	.short	0x0018


	//----- nvinfo : EIATTR_CBANK_PARAM_SIZE
	.align		4
.L_135:
        /*0018*/ 	.byte	0x03, 0x19
        /*001a*/ 	.short	0x0018


	//----- nvinfo : EIATTR_KPARAM_INFO
	.align		4
        /*001c*/ 	.byte	0x04, 0x17
        /*001e*/ 	.short	(.L_137 - .L_136)
.L_136:
        /*0020*/ 	.word	0x00000000
        /*0024*/ 	.short	0x0002
        /*0026*/ 	.short	0x0010
        /*0028*/ 	.byte	0x00, 0xf0, 0x21, 0x00


	//----- nvinfo : EIATTR_KPARAM_INFO
	.align		4
.L_137:
        /*002c*/ 	.byte	0x04, 0x17
        /*002e*/ 	.short	(.L_139 - .L_138)
.L_138:
        /*0030*/ 	.word	0x00000000
        /*0034*/ 	.short	0x0001
        /*0036*/ 	.short	0x0008
        /*0038*/ 	.byte	0x00, 0xf0, 0x21, 0x00


	//----- nvinfo : EIATTR_KPARAM_INFO
	.align		4
.L_139:
        /*003c*/ 	.byte	0x04, 0x17
        /*003e*/ 	.short	(.L_141 - .L_140)
.L_140:
        /*0040*/ 	.word	0x00000000
        /*0044*/ 	.short	0x0000
        /*0046*/ 	.short	0x0000
        /*0048*/ 	.byte	0x00, 0xf0, 0x21, 0x00


	//----- nvinfo : EIATTR_MAXREG_COUNT
	.align		4
.L_141:
        /*004c*/ 	.byte	0x03, 0x1b
        /*004e*/ 	.short	0x00ff


	//----- nvinfo : EIATTR_EXIT_INSTR_OFFSETS
	.align		4
        /*0050*/ 	.byte	0x04, 0x1c
        /*0052*/ 	.short	(.L_143 - .L_142)


	//   ....[0]....
.L_142:
        /*0054*/ 	.word	0x00000100
.L_143:


//--------------------- .nv.info.u64_gt           --------------------------
	.section	.nv.info.u64_gt,"",@"SHT_CUDA_INFO"
	.sectionflags	@""
	.align	4


	//----- nvinfo : EIATTR_CUDA_API_VERSION
	.align		4
        /*0000*/ 	.byte	0x04, 0x37
        /*0002*/ 	.short	(.L_145 - .L_144)
.L_144:
        /*0004*/ 	.word	0x00000081


	//----- nvinfo : EIATTR_SW2861232_WAR
	.align		4
.L_145:
        /*0008*/ 	.byte	0x01, 0x35
	.zero		2


	//----- nvinfo : EIATTR_PARAM_CBANK
	.align		4
        /*000c*/ 	.byte	0x04, 0x0a
        /*000e*/ 	.short	(.L_147 - .L_146)
	.align		4
.L_146:
        /*0010*/ 	.word	index@(.nv.constant0.u64_gt)
        /*0014*/ 	.short	0x0160
        /*0016*/ 	.short	0x0018


	//----- nvinfo : EIATTR_CBANK_PARAM_SIZE
	.align		4
.L_147:
        /*0018*/ 	.byte	0x03, 0x19
        /*001a*/ 	.short	0x0018


	//----- nvinfo : EIATTR_KPARAM_INFO
	.align		4
        /*001c*/ 	.byte	0x04, 0x17
        /*001e*/ 	.short	(.L_149 - .L_148)
.L_148:
        /*0020*/ 	.word	0x00000000
        /*0024*/ 	.short	0x0002
        /*0026*/ 	.short	0x0010
        /*0028*/ 	.byte	0x00, 0xf0, 0x21, 0x00


	//----- nvinfo : EIATTR_KPARAM_INFO
	.align		4
.L_149:
        /*002c*/ 	.byte	0x04, 0x17
        /*002e*/ 	.short	(.L_151 - .L_150)
.L_150:
        /*0030*/ 	.word	0x00000000
        /*0034*/ 	.short	0x0001
        /*0036*/ 	.short	0x0008
        /*0038*/ 	.byte	0x00, 0xf0, 0x21, 0x00


	//----- nvinfo : EIATTR_KPARAM_INFO
	.align		4
.L_151:
        /*003c*/ 	.byte	0x04, 0x17
        /*003e*/ 	.short	(.L_153 - .L_152)
.L_152:
        /*0040*/ 	.word	0x00000000
        /*0044*/ 	.short	0x0000
        /*0046*/ 	.short	0x0000
        /*0048*/ 	.byte	0x00, 0xf0, 0x21, 0x00


	//----- nvinfo : EIATTR_MAXREG_COUNT
	.align		4
.L_153:
        /*004c*/ 	.byte	0x03, 0x1b
        /*004e*/ 	.short	0x00ff


	//----- nvinfo : EIATTR_EXIT_INSTR_OFFSETS
	.align		4
        /*0050*/ 	.byte	0x04, 0x1c
        /*0052*/ 	.short	(.L_155 - .L_154)


	//   ....[0]....
.L_154:
        /*0054*/ 	.word	0x00000100
.L_155:


//--------------------- .nv.info.u64_le           --------------------------
	.section	.nv.info.u64_le,"",@"SHT_CUDA_INFO"
	.sectionflags	@""
	.align	4


	//----- nvinfo : EIATTR_CUDA_API_VERSION
	.align		4
        /*0000*/ 	.byte	0x04, 0x37
        /*0002*/ 	.short	(.L_157 - .L_156)
.L_156:
        /*0004*/ 	.word	0x00000081


	//----- nvinfo : EIATTR_SW2861232_WAR
	.align		4
.L_157:
        /*0008*/ 	.byte	0x01, 0x35
	.zero		2


	//----- nvinfo : EIATTR_PARAM_CBANK
	.align		4
        /*000c*/ 	.byte	0x04, 0x0a
        /*000e*/ 	.short	(.L_159 - .L_158)
	.align		4
.L_158:
        /*0010*/ 	.word	index@(.nv.constant0.u64_le)
        /*0014*/ 	.short	0x0160
        /*0016*/ 	.short	0x0018


	//----- nvinfo : EIATTR_CBANK_PARAM_SIZE
	.align		4
.L_159:
        /*0018*/ 	.byte	0x03, 0x19
        /*001a*/ 	.short	0x0018


	//----- nvinfo : EIATTR_KPARAM_INFO
	.align		4
        /*001c*/ 	.byte	0x04, 0x17
        /*001e*/ 	.short	(.L_161 - .L_160)
.L_160:
        /*0020*/ 	.word	0x00000000
        /*0024*/ 	.short	0x0002
        /*0026*/ 	.short	0x0010
        /*0028*/ 	.byte	0x00, 0xf0, 0x21, 0x00


	//----- nvinfo : EIATTR_KPARAM_INFO
	.align		4
.L_161:
        /*002c*/ 	.byte	0x04, 0x17
        /*002e*/ 	.short	(.L_163 - .L_162)
.L_162:
        /*0030*/ 	.word	0x00000000
        /*0034*/ 	.short	0x0001
        /*0036*/ 	.short	0x0008
        /*0038*/ 	.byte	0x00, 0xf0, 0x21, 0x00


	//----- nvinfo : EIATTR_KPARAM_INFO
	.align		4
.L_163:
        /*003c*/ 	.byte	0x04, 0x17
        /*003e*/ 	.short	(.L_165 - .L_164)
.L_164:
        /*0040*/ 	.word	0x00000000
        /*0044*/ 	.short	0x0000
        /*0046*/ 	.short	0x0000
        /*0048*/ 	.byte	0x00, 0xf0, 0x21, 0x00


	//----- nvinfo : EIATTR_MAXREG_COUNT
	.align		4
.L_165:
        /*004c*/ 	.byte	0x03, 0x1b
        /*004e*/ 	.short	0x00ff


	//----- nvinfo : EIATTR_EXIT_INSTR_OFFSETS
	.align		4
        /*0050*/ 	.byte	0x04, 0x1c
        /*0052*/ 	.short	(.L_167 - .L_166)


	//   ....[0]....
.L_166:
        /*0054*/ 	.word	0x00000100
.L_167:


//--------------------- .nv.info.u64_lt           --------------------------
	.section	.nv.info.u64_lt,"",@"SHT_CUDA_INFO"
	.sectionflags	@""
	.align	4


	//----- nvinfo : EIATTR_CUDA_API_VERSION
	.align		4
        /*0000*/ 	.byte	0x04, 0x37
        /*0002*/ 	.short	(.L_169 - .L_168)
.L_168:
        /*0004*/ 	.word	0x00000081


	//----- nvinfo : EIATTR_SW2861232_WAR
	.align		4
.L_169:
        /*0008*/ 	.byte	0x01, 0x35
	.zero		2


	//----- nvinfo : EIATTR_PARAM_CBANK
	.align		4
        /*000c*/ 	.byte	0x04, 0x0a
        /*000e*/ 	.short	(.L_171 - .L_170)
	.align		4
.L_170:
        /*0010*/ 	.word	index@(.nv.constant0.u64_lt)
        /*0014*/ 	.short	0x0160
        /*0016*/ 	.short	0x0018


	//----- nvinfo : EIATTR_CBANK_PARAM_SIZE
	.align		4
.L_171:
        /*0018*/ 	.byte	0x03, 0x19
        /*001a*/ 	.short	0x0018


	//----- nvinfo : EIATTR_KPARAM_INFO
	.align		4
        /*001c*/ 	.byte	0x04, 0x17
        /*001e*/ 	.short	(.L_173 - .L_172)
.L_172:
        /*0020*/ 	.word	0x00000000
        /*0024*/ 	.short	0x0002
        /*0026*/ 	.short	0x0010
        /*0028*/ 	.byte	0x00, 0xf0, 0x21, 0x00


	//----- nvinfo : EIATTR_KPARAM_INFO
	.align		4
.L_173:
        /*002c*/ 	.byte	0x04, 0x17
        /*002e*/ 	.short	(.L_175 - .L_174)
.L_174:
        /*0030*/ 	.word	0x00000000
        /*0034*/ 	.short	0x0001
        /*0036*/ 	.short	0x0008
        /*0038*/ 	.byte	0x00, 0xf0, 0x21, 0x00


	//----- nvinfo : EIATTR_KPARAM_INFO
	.align		4
.L_175:
        /*003c*/ 	.byte	0x04, 0x17
        /*003e*/ 	.short	(.L_177 - .L_176)
.L_176:
        /*0040*/ 	.word	0x00000000
        /*0044*/ 	.short	0x0000
        /*0046*/ 	.short	0x0000
        /*0048*/ 	.byte	0x00, 0xf0, 0x21, 0x00


	//----- nvinfo : EIATTR_MAXREG_COUNT
	.align		4
.L_177:
        /*004c*/ 	.byte	0x03, 0x1b
        /*004e*/ 	.short	0x00ff


	//----- nvinfo : EIATTR_EXIT_INSTR_OFFSETS
	.align		4
        /*0050*/ 	.byte	0x04, 0x1c
        /*0052*/ 	.short	(.L_179 - .L_178)


	//   ....[0]....
.L_178:
        /*0054*/ 	.word	0x00000100
.L_179:


//--------------------- .nv.info.s64_ne           --------------------------
	.section	.nv.info.s64_ne,"",@"SHT_CUDA_INFO"
	.sectionflags	@""
	.align	4


	//----- nvinfo : EIATTR_CUDA_API_VERSION
	.align		4
        /*0000*/ 	.byte	0x04, 0x37
        /*0002*/ 	.short	(.L_181 - .L_180)
.L_180:
        /*0004*/ 	.word	0x00000081


	//----- nvinfo : EIATTR_SW2861232_WAR
	.align		4
.L_181:
        /*0008*/ 	.byte	0x01, 0x35
	.zero		2


	//----- nvinfo : EIATTR_PARAM_CBANK
	.align		4
        /*000c*/ 	.byte	0x04, 0x0a
        /*000e*/ 	.short	(.L_183 - .L_182)
	.align		4
.L_182:
        /*0010*/ 	.word	index@(.nv.constant0.s64_ne)
        /*0014*/ 	.short	0x0160
        /*0016*/ 	.short	0x0018


	//----- nvinfo : EIATTR_CBANK_PARAM_SIZE
	.align		4
.L_183:
        /*0018*/ 	.byte	0x03, 0x19
        /*001a*/ 	.short	0x0018


	//----- nvinfo : EIATTR_KPARAM_INFO
	.align		4
        /*001c*/ 	.byte	0x04, 0x17
        /*001e*/ 	.short	(.L_185 - .L_184)
.L_184:
        /*0020*/ 	.word	0x00000000
        /*0024*/ 	.short	0x0002
        /*0026*/ 	.short	0x0010
        /*0028*/ 	.byte	0x00, 0xf0, 0x21, 0x00


	//----- nvinfo : EIATTR_KPARAM_INFO
	.align		4
.L_185:
        /*002c*/ 	.byte	0x04, 0x17
        /*002e*/ 	.short	(.L_187 - .L_186)
.L_186:
        /*0030*/ 	.word	0x00000000
        /*0034*/ 	.short	0x0001
        /*0036*/ 	.short	0x0008
        /*0038*/ 	.byte	0x00, 0xf0, 0x21, 0x00


	//----- nvinfo : EIATTR_KPARAM_INFO
	.align		4
.L_187:
        /*003c*/ 	.byte	0x04, 0x17
        /*003e*/ 	.short	(.L_189 - .L_188)
.L_188:
        /*0040*/ 	.word	0x00000000
        /*0044*/ 	.short	0x0000
        /*0046*/ 	.short	0x0000
        /*0048*/ 	.byte	0x00, 0xf0, 0x21, 0x00


	//----- nvinfo : EIATTR_MAXREG_COUNT
	.align		4
.L_189:
        /*004c*/ 	.byte	0x03, 0x1b
        /*004e*/ 	.short	0x00ff


	//----- nvinfo : EIATTR_EXIT_INSTR_OFFSETS
	.align		4
        /*0050*/ 	.byte	0x04, 0x1c
        /*0052*/ 	.short	(.L_191 - .L_190)


	//   ....[0]....
.L_190:
        /*0054*/ 	.word	0x00000100
.L_191:


//--------------------- .nv.info.s64_eq           --------------------------
	.section	.nv.info.s64_eq,"",@"SHT_CUDA_INFO"
	.sectionflags	@""
	.align	4


	//----- nvinfo : EIATTR_CUDA_API_VERSION
	.align		4
        /*0000*/ 	.byte	0x04, 0x37
        /*0002*/ 	.short	(.L_193 - .L_192)
.L_192:
        /*0004*/ 	.word	0x00000081


	//----- nvinfo : EIATTR_SW2861232_WAR
	.align		4
.L_193:
        /*0008*/ 	.byte	0x01, 0x35
	.zero		2


	//----- nvinfo : EIATTR_PARAM_CBANK
	.align		4
        /*000c*/ 	.byte	0x04, 0x0a
        /*000e*/ 	.short	(.L_195 - .L_194)
	.align		4
.L_194:
        /*0010*/ 	.word	index@(.nv.constant0.s64_eq)
        /*0014*/ 	.short	0x0160
        /*0016*/ 	.short	0x0018


	//----- nvinfo : EIATTR_CBANK_PARAM_SIZE
	.align		4
.L_195:
        /*0018*/ 	.byte	0x03, 0x19
        /*001a*/ 	.short	0x0018


	//----- nvinfo : EIATTR_KPARAM_INFO
	.align		4
        /*001c*/ 	.byte	0x04, 0x17
        /*001e*/ 	.short	(.L_197 - .L_196)
.L_196:
        /*0020*/ 	.word	0x00000000
        /*0024*/ 	.short	0x0002
        /*0026*/ 	.short	0x0010
        /*0028*/ 	.byte	0x00, 0xf0, 0x21, 0x00


	//----- nvinfo : EIATTR_KPARAM_INFO
	.align		4
.L_197:
        /*002c*/ 	.byte	0x04, 0x17
        /*002e*/ 	.short	(.L_199 - .L_198)
.L_198:
        /*0030*/ 	.word	0x00000000
        /*0034*/ 	.short	0x0001
        /*0036*/ 	.short	0x0008
        /*0038*/ 	.byte	0x00, 0xf0, 0x21, 0x00


	//----- nvinfo : EIATTR_KPARAM_INFO
	.align		4
.L_199:
        /*003c*/ 	.byte	0x04, 0x17
        /*003e*/ 	.short	(.L_201 - .L_200)
.L_200:
        /*0040*/ 	.word	0x00000000
        /*0044*/ 	.short	0x0000
        /*0046*/ 	.short	0x0000
        /*0048*/ 	.byte	0x00, 0xf0, 0x21, 0x00


	//----- nvinfo : EIATTR_MAXREG_COUNT
	.align		4
.L_201:
        /*004c*/ 	.byte	0x03, 0x1b
        /*004e*/ 	.short	0x00ff


	//----- nvinfo : EIATTR_EXIT_INSTR_OFFSETS
	.align		4
        /*0050*/ 	.byte	0x04, 0x1c
        /*0052*/ 	.short	(.L_203 - .L_202)


	//   ....[0]....
.L_202:
        /*0054*/ 	.word	0x00000100
.L_203:


//--------------------- .nv.info.s64_ge           --------------------------
	.section	.nv.info.s64_ge,"",@"SHT_CUDA_INFO"
	.sectionflags	@""
	.align	4


	//----- nvinfo : EIATTR_CUDA_API_VERSION
	.align		4
        /*0000*/ 	.byte	0x04, 0x37
        /*0002*/ 	.short	(.L_205 - .L_204)
.L_204:
        /*0004*/ 	.word	0x00000081


	//----- nvinfo : EIATTR_SW2861232_WAR
	.align		4
.L_205:
        /*0008*/ 	.byte	0x01, 0x35
	.zero		2


	//----- nvinfo : EIATTR_PARAM_CBANK
	.align		4
        /*000c*/ 	.byte	0x04, 0x0a
        /*000e*/ 	.short	(.L_207 - .L_206)
	.align		4
.L_206:
        /*0010*/ 	.word	index@(.nv.constant0.s64_ge)
        /*0014*/ 	.short	0x0160
        /*0016*/ 	.short	0x0018


	//----- nvinfo : EIATTR_CBANK_PARAM_SIZE
	.align		4
.L_207:
        /*0018*/ 	.byte	0x03, 0x19
        /*001a*/ 	.short	0x0018


	//----- nvinfo : EIATTR_KPARAM_INFO
	.align		4
        /*001c*/ 	.byte	0x04, 0x17
        /*001e*/ 	.short	(.L_209 - .L_208)
.L_208:
        /*0020*/ 	.word	0x00000000
        /*0024*/ 	.short	0x0002
        /*0026*/ 	.short	0x0010
        /*0028*/ 	.byte	0x00, 0xf0, 0x21, 0x00


	//----- nvinfo : EIATTR_KPARAM_INFO
	.align		4
.L_209:
        /*002c*/ 	.byte	0x04, 0x17
        /*002e*/ 	.short	(.L_211 - .L_210)
.L_210:
        /*0030*/ 	.word	0x00000000
        /*0034*/ 	.short	0x0001
        /*0036*/ 	.short	0x0008
        /*0038*/ 	.byte	0x00, 0xf0, 0x21, 0x00


	//----- nvinfo : EIATTR_KPARAM_INFO
	.align		4
.L_211:
        /*003c*/ 	.byte	0x04, 0x17
        /*003e*/ 	.short	(.L_213 - .L_212)
.L_212:
        /*0040*/ 	.word	0x00000000
        /*0044*/ 	.short	0x0000
        /*0046*/ 	.short	0x0000
        /*0048*/ 	.byte	0x00, 0xf0, 0x21, 0x00


	//----- nvinfo : EIATTR_MAXREG_COUNT
	.align		4
.L_213:
        /*004c*/ 	.byte	0x03, 0x1b
        /*004e*/ 	.short	0x00ff


	//----- nvinfo : EIATTR_EXIT_INSTR_OFFSETS
	.align		4
        /*0050*/ 	.byte	0x04, 0x1c
        /*0052*/ 	.short	(.L_215 - .L_214)


	//   ....[0]....
.L_214:
        /*0054*/ 	.word	0x00000100
.L_215:


//--------------------- .nv.info.s64_gt           --------------------------
	.section	.nv.info.s64_gt,"",@"SHT_CUDA_INFO"
	.sectionflags	@""
	.align	4


	//----- nvinfo : EIATTR_CUDA_API_VERSION
	.align		4
        /*0000*/ 	.byte	0x04, 0x37
        /*0002*/ 	.short	(.L_217 - .L_216)
.L_216:
        /*0004*/ 	.word	0x00000081


	//----- nvinfo : EIATTR_SW2861232_WAR
	.align		4
.L_217:
        /*0008*/ 	.byte	0x01, 0x35
	.zero		2


	//----- nvinfo : EIATTR_PARAM_CBANK
	.align		4
        /*000c*/ 	.byte	0x04, 0x0a
        /*000e*/ 	.short	(.L_219 - .L_218)
	.align		4
.L_218:
        /*0010*/ 	.word	index@(.nv.constant0.s64_gt)
        /*0014*/ 	.short	0x0160
        /*0016*/ 	.short	0x0018


	//----- nvinfo : EIATTR_CBANK_PARAM_SIZE
	.align		4
.L_219:
        /*0018*/ 	.byte	0x03, 0x19
        /*001a*/ 	.short	0x0018


	//----- nvinfo : EIATTR_KPARAM_INFO
	.align		4
        /*001c*/ 	.byte	0x04, 0x17
        /*001e*/ 	.short	(.L_221 - .L_220)
.L_220:
        /*0020*/ 	.word	0x00000000
        /*0024*/ 	.short	0x0002
        /*0026*/ 	.short	0x0010
        /*0028*/ 	.byte	0x00, 0xf0, 0x21, 0x00


	//----- nvinfo : EIATTR_KPARAM_INFO
	.align		4
.L_221:
        /*002c*/ 	.byte	0x04, 0x17
        /*002e*/ 	.short	(.L_223 - .L_222)
.L_222:
        /*0030*/ 	.word	0x00000000
        /*0034*/ 	.short	0x0001
        /*0036*/ 	.short	0x0008
        /*0038*/ 	.byte	0x00, 0xf0, 0x21, 0x00


	//----- nvinfo : EIATTR_KPARAM_INFO
	.align		4
.L_223:
        /*003c*/ 	.byte	0x04, 0x17
        /*003e*/ 	.short	(.L_225 - .L_224)
.L_224:
        /*0040*/ 	.word	0x00000000
        /*0044*/ 	.short	0x0000
        /*0046*/ 	.short	0x0000
        /*0048*/ 	.byte	0x00, 0xf0, 0x21, 0x00


	//----- nvinfo : EIATTR_MAXREG_COUNT
	.align		4
.L_225:
        /*004c*/ 	.byte	0x03, 0x1b
        /*004e*/ 	.short	0x00ff


	//----- nvinfo : EIATTR_EXIT_INSTR_OFFSETS
	.align		4
        /*0050*/ 	.byte	0x04, 0x1c
        /*0052*/ 	.short	(.L_227 - .L_226)


	//   ....[0]....
.L_226:
        /*0054*/ 	.word	0x00000100
.L_227:


//--------------------- .nv.info.s64_le           --------------------------
	.section	.nv.info.s64_le,"",@"SHT_CUDA_INFO"
	.sectionflags	@""
	.align	4


	//----- nvinfo : EIATTR_CUDA_API_VERSION
	.align		4
        /*0000*/ 	.byte	0x04, 0x37
        /*0002*/ 	.short	(.L_229 - .L_228)
.L_228:
        /*0004*/ 	.word	0x00000081


	//----- nvinfo : EIATTR_SW2861232_WAR
	.align		4
.L_229:
        /*0008*/ 	.byte	0x01, 0x35
	.zero		2


	//----- nvinfo : EIATTR_PARAM_CBANK
	.align		4
        /*000c*/ 	.byte	0x04, 0x0a
        /*000e*/ 	.short	(.L_231 - .L_230)
	.align		4
.L_230:
        /*0010*/ 	.word	index@(.nv.constant0.s64_le)
        /*0014*/ 	.short	0x0160
        /*0016*/ 	.short	0x0018


	//----- nvinfo : EIATTR_CBANK_PARAM_SIZE
	.align		4
.L_231:
        /*0018*/ 	.byte	0x03, 0x19
        /*001a*/ 	.short	0x0018


	//----- nvinfo : EIATTR_KPARAM_INFO
	.align		4
        /*001c*/ 	.byte	0x04, 0x17
        /*001e*/ 	.short	(.L_233 - .L_232)
.L_232:
        /*0020*/ 	.word	0x00000000
        /*0024*/ 	.short	0x0002
        /*0026*/ 	.short	0x0010
        /*0028*/ 	.byte	0x00, 0xf0, 0x21, 0x00


	//----- nvinfo : EIATTR_KPARAM_INFO
	.align		4
.L_233:
        /*002c*/ 	.byte	0x04, 0x17
        /*002e*/ 	.short	(.L_235 - .L_234)
.L_234:
        /*0030*/ 	.word	0x00000000
        /*0034*/ 	.short	0x0001
        /*0036*/ 	.short	0x0008
        /*0038*/ 	.byte	0x00, 0xf0, 0x21, 0x00


	//----- nvinfo : EIATTR_KPARAM_INFO
	.align		4
.L_235:
        /*003c*/ 	.byte	0x04, 0x17
        /*003e*/ 	.short	(.L_237 - .L_236)
.L_236:
        /*0040*/ 	.word	0x00000000
        /*0044*/ 	.short	0x0000
        /*0046*/ 	.short	0x0000
        /*0048*/ 	.byte	0x00, 0xf0, 0x21, 0x00


	//----- nvinfo : EIATTR_MAXREG_COUNT
	.align		4
.L_237:
        /*004c*/ 	.byte	0x03, 0x1b
        /*004e*/ 	.short	0x00ff


	//----- nvinfo : EIATTR_EXIT_INSTR_OFFSETS
	.align		4
        /*0050*/ 	.byte	0x04, 0x1c
        /*0052*/ 	.short	(.L_239 - .L_238)


	//   ....[0]....
.L_238:
        /*0054*/ 	.word	0x00000100
.L_239:


//--------------------- .nv.info.s64_lt           --------------------------
	.section	.nv.info.s64_lt,"",@"SHT_CUDA_INFO"
	.sectionflags	@""
	.align	4


	//----- nvinfo : EIATTR_CUDA_API_VERSION
	.align		4
        /*0000*/ 	.byte	0x04, 0x37
        /*0002*/ 	.short	(.L_241 - .L_240)
.L_240:
        /*0004*/ 	.word	0x00000081


	//----- nvinfo : EIATTR_SW2861232_WAR
	.align		4
.L_241:
        /*0008*/ 	.byte	0x01, 0x35
	.zero		2


	//----- nvinfo : EIATTR_PARAM_CBANK
	.align		4
        /*000c*/ 	.byte	0x04, 0x0a
        /*000e*/ 	.short	(.L_243 - .L_242)
	.align		4
.L_242:
        /*0010*/ 	.word	index@(.nv.constant0.s64_lt)
        /*0014*/ 	.short	0x0160
        /*0016*/ 	.short	0x0018


	//----- nvinfo : EIATTR_CBANK_PARAM_SIZE
	.align		4
.L_243:
        /*0018*/ 	.byte	0x03, 0x19
        /*001a*/ 	.short	0x0018


	//----- nvinfo : EIATTR_KPARAM_INFO
	.align		4
        /*001c*/ 	.byte	0x04, 0x17
        /*001e*/ 	.short	(.L_245 - .L_244)
.L_244:
        /*0020*/ 	.word	0x00000000
        /*0024*/ 	.short	0x0002
        /*0026*/ 	.short	0x0010
        /*0028*/ 	.byte	0x00, 0xf0, 0x21, 0x00


	//----- nvinfo : EIATTR_KPARAM_INFO
	.align		4
.L_245:
        /*002c*/ 	.byte	0x04, 0x17
        /*002e*/ 	.short	(.L_247 - .L_246)
.L_246:
        /*0030*/ 	.word	0x00000000
        /*0034*/ 	.short	0x0001
        /*0036*/ 	.short	0x0008
        /*0038*/ 	.byte	0x00, 0xf0, 0x21, 0x00


	//----- nvinfo : EIATTR_KPARAM_INFO
	.align		4
.L_247:
        /*003c*/ 	.byte	0x04, 0x17
        /*003e*/ 	.short	(.L_249 - .L_248)
.L_248:
        /*0040*/ 	.word	0x00000000
        /*0044*/ 	.short	0x0000
        /*0046*/ 	.short	0x0000
        /*0048*/ 	.byte	0x00, 0xf0, 0x21, 0x00


	//----- nvinfo : EIATTR_MAXREG_COUNT
	.align		4
.L_249:
        /*004c*/ 	.byte	0x03, 0x1b
        /*004e*/ 	.short	0x00ff


	//----- nvinfo : EIATTR_EXIT_INSTR_OFFSETS
	.align		4
        /*0050*/ 	.byte	0x04, 0x1c
        /*0052*/ 	.short	(.L_251 - .L_250)


	//   ....[0]....
.L_250:
        /*0054*/ 	.word	0x00000100
.L_251:


//--------------------- .nv.callgraph             --------------------------
	.section	.nv.callgraph,"",@"SHT_CUDA_CALLGRAPH"
	.align	4
	.sectionentsize	8
	.align		4
        /*0000*/ 	.word	0x00000000
	.align		4
        /*0004*/ 	.word	0xffffffff
	.align		4
        /*0008*/ 	.word	0x00000000
	.align		4
        /*000c*/ 	.word	0xfffffffe
	.align		4
        /*0010*/ 	.word	0x00000000
	.align		4
        /*0014*/ 	.word	0xfffffffd
	.align		4
        /*0018*/ 	.word	0x00000000
	.align		4
        /*001c*/ 	.word	0xfffffffc


//--------------------- .nv.rel.action            --------------------------
	.section	.nv.rel.action,"",@"SHT_CUDA_RELOCINFO"
	.align	8
	.sectionentsize	8
        /*0000*/ 	.byte	0x73, 0x00, 0x00, 0x00, 0x00, 0x00, 0x00, 0x00, 0x00, 0x00, 0x00, 0x11, 0x25, 0x00, 0x05, 0x36


//--------------------- .nv.constant0.u32_lt      --------------------------
	.section	.nv.constant0.u32_lt,"a",@progbits
	.sectionflags	@""
	.align	4
.nv.constant0.u32_lt:
	.zero		376


//--------------------- .nv.constant0.s32_lt      --------------------------
	.section	.nv.constant0.s32_lt,"a",@progbits
	.sectionflags	@""
	.align	4
.nv.constant0.s32_lt:
	.zero		376


//--------------------- .nv.constant0.u64_ne      --------------------------
	.section	.nv.constant0.u64_ne,"a",@progbits
	.sectionflags	@""
	.align	4
.nv.constant0.u64_ne:
	.zero		376


//--------------------- .nv.constant0.u64_eq      --------------------------
	.section	.nv.constant0.u64_eq,"a",@progbits
	.sectionflags	@""
	.align	4
.nv.constant0.u64_eq:
	.zero		376


//--------------------- .nv.constant0.u64_ge      --------------------------
	.section	.nv.constant0.u64_ge,"a",@progbits
	.sectionflags	@""
	.align	4
.nv.constant0.u64_ge:
	.zero		376


//--------------------- .nv.constant0.u64_gt      --------------------------
	.section	.nv.constant0.u64_gt,"a",@progbits
	.sectionflags	@""
	.align	4
.nv.constant0.u64_gt:
	.zero		376


//--------------------- .nv.constant0.u64_le      --------------------------
	.section	.nv.constant0.u64_le,"a",@progbits
	.sectionflags	@""
	.align	4
.nv.constant0.u64_le:
	.zero		376


//--------------------- .nv.constant0.u64_lt      --------------------------
	.section	.nv.constant0.u64_lt,"a",@progbits
	.sectionflags	@""
	.align	4
.nv.constant0.u64_lt:
	.zero		376


//--------------------- .nv.constant0.s64_ne      --------------------------
	.section	.nv.constant0.s64_ne,"a",@progbits
	.sectionflags	@""
	.align	4
.nv.constant0.s64_ne:
	.zero		376


//--------------------- .nv.constant0.s64_eq      --------------------------
	.section	.nv.constant0.s64_eq,"a",@progbits
	.sectionflags	@""
	.align	4
.nv.constant0.s64_eq:
	.zero		376


//--------------------- .nv.constant0.s64_ge      --------------------------
	.section	.nv.constant0.s64_ge,"a",@progbits
	.sectionflags	@""
	.align	4
.nv.constant0.s64_ge:
	.zero		376


//--------------------- .nv.constant0.s64_gt      --------------------------
	.section	.nv.constant0.s64_gt,"a",@progbits
	.sectionflags	@""
	.align	4
.nv.constant0.s64_gt:
	.zero		376


//--------------------- .nv.constant0.s64_le      --------------------------
	.section	.nv.constant0.s64_le,"a",@progbits
	.sectionflags	@""
	.align	4
.nv.constant0.s64_le:
	.zero		376


//--------------------- .nv.constant0.s64_lt      --------------------------
	.section	.nv.constant0.s64_lt,"a",@progbits
	.sectionflags	@""
	.align	4
.nv.constant0.s64_lt:
	.zero		376


//--------------------- .text.u32_lt              --------------------------
	.section	.text.u32_lt,"ax",@progbits
	.sectioninfo	@"SHI_REGISTERS=12"
	.align	128
        .global         u32_lt
        .type           u32_lt,@function
        .size           u32_lt,(.L_x_14 - u32_lt)
        .other          u32_lt,@"STO_CUDA_ENTRY STV_DEFAULT"
u32_lt:
.text.u32_lt:
[----:B------:R-:W-:Y:S02]  /*0000*/  IMAD.MOV.U32 R1, RZ, RZ, c[0x0][0x28] ;  /* 0x00000a00ff017624 */ /* 0x000fe400078e00ff */
[----:B------:R-:W0:Y:S01]  /*0010*/  S2R R0, SR_CTAID.X ;  /* 0x0000000000007919 */ /* 0x000e220000002500 */
[----:B------:R-:W-:Y:S01]  /*0020*/  HFMA2.MMA R5, -RZ, RZ, 0, 2.384185791015625e-07 ;  /* 0x00000004ff057435 */ /* 0x000fe200000001ff */
[----:B------:R-:W-:Y:S02]  /*0030*/  ULDC.64 UR4, c[0x0][0x118] ;  /* 0x0000460000047ab9 */ /* 0x000fe40000000a00 */
[----:B------:R-:W0:Y:S02]  /*0040*/  S2R R3, SR_TID.X ;  /* 0x0000000000037919 */ /* 0x000e240000002100 */
[----:B0-----:R-:W-:-:S05]  /*0050*/  IMAD R0, R0, c[0x0][0x0], R3 ;  /* 0x0000000000007a24 */ /* 0x001fca00078e0203 */
[----:B------:R-:W-:-:S04]  /*0060*/  IMAD.WIDE R2, R0, R5, c[0x0][0x160] ;  /* 0x0000580000027625 */ /* 0x000fc800078e0205 */
[C---:B------:R-:W-:Y:S02]  /*0070*/  IMAD.WIDE R4, R0.reuse, R5, c[0x0][0x168] ;  /* 0x00005a0000047625 */ /* 0x040fe400078e0205 */
[----:B------:R-:W2:Y:S04]  /*0080*/  LDG.E.CONSTANT R2, [R2.64] ;  /* 0x0000000402027981 */ /* 0x000ea8000c1e9900 */
[----:B------:R-:W2:Y:S01]  /*0090*/  LDG.E.CONSTANT R5, [R4.64] ;  /* 0x0000000404057981 */ /* 0x000ea2000c1e9900 */
[----:B------:R-:W-:-:S04]  /*00a0*/  IADD3 R6, P1, R0, c[0x0][0x170], RZ ;  /* 0x00005c0000067a10 */ /* 0x000fc80007f3e0ff */
[----:B------:R-:W-:Y:S02]  /*00b0*/  LEA.HI.X.SX32 R7, R0, c[0x0][0x174], 0x1, P1 ;  /* 0x00005d0000077a11 */ /* 0x000fe400008f0eff */
[----:B--2---:R-:W-:-:S04]  /*00c0*/  ISETP.GE.U32.AND P0, PT, R2, R5, PT ;  /* 0x000000050200720c */ /* 0x004fc80003f06070 */
[----:B------:R-:W-:-:S05]  /*00d0*/  SEL R9, RZ, 0x1, P0 ;  /* 0x00000001ff097807 */ /* 0x000fca0000000000 */
[----:B------:R-:W-:Y:S01]  /*00e0*/  STG.E.U8 [R6.64], R9 ;  /* 0x0000000906007986 */ /* 0x000fe2000c101104 */
[----:B------:R-:W-:Y:S05]  /*00f0*/  EXIT ;  /* 0x000000000000794d */ /* 0x000fea0003800000 */
.L_x_0:
[----:B------:R-:W-:-:S00]  /*0100*/  BRA `(.L_x_0) ;  /* 0xfffffff000007947 */ /* 0x000fc0000383ffff */
[----:B------:R-:W-:-:S00]  /*0110*/  NOP ;  /* 0x0000000000007918 */ /* 0x000fc00000000000 */
        /* <DEDUP_REMOVED lines=14> */
.L_x_14:


//--------------------- .text.s32_lt              --------------------------
	.section	.text.s32_lt,"ax",@progbits
	.sectioninfo	@"SHI_REGISTERS=12"
	.align	128
        .global         s32_lt
        .type           s32_lt,@function
        .size           s32_lt,(.L_x_15 - s32_lt)
        .other          s32_lt,@"STO_CUDA_ENTRY STV_DEFAULT"
s32_lt:
.text.s32_lt:
        /* <DEDUP_REMOVED lines=12> */
[----:B--2---:R-:W-:-:S04]  /*00c0*/  ISETP.GE.AND P0, PT, R2, R5, PT ;  /* 0x000000050200720c */ /* 0x004fc80003f06270 */
[----:B------:R-:W-:-:S05]  /*00d0*/  SEL R9, RZ, 0x1, P0 ;  /* 0x00000001ff097807 */ /* 0x000fca0000000000 */
[----:B------:R-:W-:Y:S01]  /*00e0*/  STG.E.U8 [R6.64], R9 ;  /* 0x0000000906007986 */ /* 0x000fe2000c101104 */
[----:B------:R-:W-:Y:S05]  /*00f0*/  EXIT ;  /* 0x000000000000794d */ /* 0x000fea0003800000 */
.L_x_1:
        /* <DEDUP_REMOVED lines=16> */
.L_x_15:


//--------------------- .text.u64_ne              --------------------------
	.section	.text.u64_ne,"ax",@progbits
	.sectioninfo	@"SHI_REGISTERS=12"
	.align	128
        .global         u64_ne
        .type           u64_ne,@function
        .size           u64_ne,(.L_x_16 - u64_ne)
        .other          u64_ne,@"STO_CUDA_ENTRY STV_DEFAULT"
u64_ne:
.text.u64_ne:
[----:B------:R-:W-:Y:S02]  /*0000*/  IMAD.MOV.U32 R1, RZ, RZ, c[0x0][0x28] ;  /* 0x00000a00ff017624 */ /* 0x000fe400078e00ff */
[----:B------:R-:W0:Y:S01]  /*0010*/  S2R R0, SR_CTAID.X ;  /* 0x0000000000007919 */ /* 0x000e220000002500 */
[----:B------:R-:W-:Y:S01]  /*0020*/  IMAD.MOV.U32 R5, RZ, RZ, 0x8 ;  /* 0x00000008ff057424 */ /* 0x000fe200078e00ff */
[----:B------:R-:W-:Y:S02]  /*0030*/  ULDC.64 UR4, c[0x0][0x118] ;  /* 0x0000460000047ab9 */ /* 0x000fe40000000a00 */
[----:B------:R-:W0:Y:S02]  /*0040*/  S2R R3, SR_TID.X ;  /* 0x0000000000037919 */ /* 0x000e240000002100 */
[----:B0-----:R-:W-:-:S04]  /*0050*/  IMAD R0, R0, c[0x0][0x0], R3 ;  /* 0x0000000000007a24 */ /* 0x001fc800078e0203 */
[----:B------:R-:W-:-:S04]  /*0060*/  IMAD.WIDE R2, R0, R5, c[0x0][0x160] ;  /* 0x0000580000027625 */ /* 0x000fc800078e0205 */
[C---:B------:R-:W-:Y:S02]  /*0070*/  IMAD.WIDE R4, R0.reuse, R5, c[0x0][0x168] ;  /* 0x00005a0000047625 */ /* 0x040fe400078e0205 */
[----:B------:R-:W2:Y:S04]  /*0080*/  LDG.E.64.CONSTANT R2, [R2.64] ;  /* 0x0000000402027981 */ /* 0x000ea8000c1e9b00 */
[----:B------:R-:W2:Y:S01]  /*0090*/  LDG.E.64.CONSTANT R4, [R4.64] ;  /* 0x0000000404047981 */ /* 0x000ea2000c1e9b00 */
[----:B------:R-:W-:-:S04]  /*00a0*/  IADD3 R6, P1, R0, c[0x0][0x170], RZ ;  /* 0x00005c0000067a10 */ /* 0x000fc80007f3e0ff */
[----:B------:R-:W-:Y:S02]  /*00b0*/  LEA.HI.X.SX32 R7, R0, c[0x0][0x174], 0x1, P1 ;  /* 0x00005d0000077a11 */ /* 0x000fe400008f0eff */
[----:B--2---:R-:W-:-:S04]  /*00c0*/  ISETP.NE.U32.AND P0, PT, R2, R4, PT ;  /* 0x000000040200720c */ /* 0x004fc80003f05070 */
[----:B------:R-:W-:-:S04]  /*00d0*/  ISETP.NE.AND.EX P0, PT, R3, R5, PT, P0 ;  /* 0x000000050300720c */ /* 0x000fc80003f05300 */
[----:B------:R-:W-:-:S05]  /*00e0*/  SEL R9, RZ, 0x1, !P0 ;  /* 0x00000001ff097807 */ /* 0x000fca0004000000 */
[----:B------:R-:W-:Y:S01]  /*00f0*/  STG.E.U8 [R6.64], R9 ;  /* 0x0000000906007986 */ /* 0x000fe2000c101104 */
[----:B------:R-:W-:Y:S05]  /*0100*/  EXIT ;  /* 0x000000000000794d */ /* 0x000fea0003800000 */
.L_x_2:
        /* <DEDUP_REMOVED lines=15> */
.L_x_16:


//--------------------- .text.u64_eq              --------------------------
	.section	.text.u64_eq,"ax",@progbits
	.sectioninfo	@"SHI_REGISTERS=12"
	.align	128
        .global         u64_eq
        .type           u64_eq,@function
        .size           u64_eq,(.L_x_17 - u64_eq)
        .other          u64_eq,@"STO_CUDA_ENTRY STV_DEFAULT"
u64_eq:
.text.u64_eq:
        /* <DEDUP_REMOVED lines=14> */
[----:B------:R-:W-:-:S05]  /*00e0*/  SEL R9, RZ, 0x1, P0 ;  /* 0x00000001ff097807 */ /* 0x000fca0000000000 */
[----:B------:R-:W-:Y:S01]  /*00f0*/  STG.E.U8 [R6.64], R9 ;  /* 0x0000000906007986 */ /* 0x000fe2000c101104 */
[----:B------:R-:W-:Y:S05]  /*0100*/  EXIT ;  /* 0x000000000000794d */ /* 0x000fea0003800000 */
.L_x_3:
        /* <DEDUP_REMOVED lines=15> */
.L_x_17:


//--------------------- .text.u64_ge              --------------------------
	.section	.text.u64_ge,"ax",@progbits
	.sectioninfo	@"SHI_REGISTERS=12"
	.align	128
        .global         u64_ge
        .type           u64_ge,@function
        .size           u64_ge,(.L_x_18 - u64_ge)
        .other          u64_ge,@"STO_CUDA_ENTRY STV_DEFAULT"
u64_ge:
.text.u64_ge:
        /* <DEDUP_REMOVED lines=12> */
[----:B--2---:R-:W-:-:S04]  /*00c0*/  ISETP.GE.U32.AND P0, PT, R2, R4, PT ;  /* 0x000000040200720c */ /* 0x004fc80003f06070 */
[----:B------:R-:W-:-:S04]  /*00d0*/  ISETP.GE.U32.AND.EX P0, PT, R3, R5, PT, P0 ;  /* 0x000000050300720c */ /* 0x000fc80003f06100 */
[----:B------:R-:W-:-:S05]  /*00e0*/  SEL R9, RZ, 0x1, !P0 ;  /* 0x00000001ff097807 */ /* 0x000fca0004000000 */
[----:B------:R-:W-:Y:S01]  /*00f0*/  STG.E.U8 [R6.64], R9 ;  /* 0x0000000906007986 */ /* 0x000fe2000c101104 */
[----:B------:R-:W-:Y:S05]  /*0100*/  EXIT ;  /* 0x000000000000794d */ /* 0x000fea0003800000 */
.L_x_4:
        /* <DEDUP_REMOVED lines=15> */
.L_x_18:


//--------------------- .text.u64_gt              --------------------------
	.section	.text.u64_gt,"ax",@progbits
	.sectioninfo	@"SHI_REGISTERS=12"
	.align	128
        .global         u64_gt
        .type           u64_gt,@function
        .size           u64_gt,(.L_x_19 - u64_gt)
        .other          u64_gt,@"STO_CUDA_ENTRY STV_DEFAULT"
u64_gt:
.text.u64_gt:
        /* <DEDUP_REMOVED lines=12> */
[----:B--2---:R-:W-:-:S04]  /*00c0*/  ISETP.GT.U32.AND P0, PT, R2, R4, PT ;  /* 0x000000040200720c */ /* 0x004fc80003f04070 */
[----:B------:R-:W-:-:S04]  /*00d0*/  ISETP.GT.U32.AND.EX P0, PT, R3, R5, PT, P0 ;  /* 0x000000050300720c */ /* 0x000fc80003f04100 */
[----:B------:R-:W-:-:S05]  /*00e0*/  SEL R9, RZ, 0x1, !P0 ;  /* 0x00000001ff097807 */ /* 0x000fca0004000000 */
[----:B------:R-:W-:Y:S01]  /*00f0*/  STG.E.U8 [R6.64], R9 ;  /* 0x0000000906007986 */ /* 0x000fe2000c101104 */
[----:B------:R-:W-:Y:S05]  /*0100*/  EXIT ;  /* 0x000000000000794d */ /* 0x000fea0003800000 */
.L_x_5:
        /* <DEDUP_REMOVED lines=15> */
.L_x_19:


//--------------------- .text.u64_le              --------------------------
	.section	.text.u64_le,"ax",@progbits
	.sectioninfo	@"SHI_REGISTERS=12"
	.align	128
        .global         u64_le
        .type           u64_le,@function
        .size           u64_le,(.L_x_20 - u64_le)
        .other          u64_le,@"STO_CUDA_ENTRY STV_DEFAULT"
u64_le:
.text.u64_le:
        /* <DEDUP_REMOVED lines=14> */
[----:B------:R-:W-:-:S05]  /*00e0*/  SEL R9, RZ, 0x1, P0 ;  /* 0x00000001ff097807 */ /* 0x000fca0000000000 */
[----:B------:R-:W-:Y:S01]  /*00f0*/  STG.E.U8 [R6.64], R9 ;  /* 0x0000000906007986 */ /* 0x000fe2000c101104 */
[----:B------:R-:W-:Y:S05]  /*0100*/  EXIT ;  /* 0x000000000000794d */ /* 0x000fea0003800000 */
.L_x_6:
        /* <DEDUP_REMOVED lines=15> */
.L_x_20:


//--------------------- .text.u64_lt              --------------------------
	.section	.text.u64_lt,"ax",@progbits
	.sectioninfo	@"SHI_REGISTERS=12"
	.align	128
        .global         u64_lt
        .type           u64_lt,@function
        .size           u64_lt,(.L_x_21 - u64_lt)
        .other          u64_lt,@"STO_CUDA_ENTRY STV_DEFAULT"
u64_lt:
.text.u64_lt:
        /* <DEDUP_REMOVED lines=14> */
[----:B------:R-:W-:-:S05]  /*00e0*/  SEL R9, RZ, 0x1, P0 ;  /* 0x00000001ff097807 */ /* 0x000fca0000000000 */
[----:B------:R-:W-:Y:S01]  /*00f0*/  STG.E.U8 [R6.64], R9 ;  /* 0x0000000906007986 */ /* 0x000fe2000c101104 */
[----:B------:R-:W-:Y:S05]  /*0100*/  EXIT ;  /* 0x000000000000794d */ /* 0x000fea0003800000 */
.L_x_7:
        /* <DEDUP_REMOVED lines=15> */
.L_x_21:


//--------------------- .text.s64_ne              --------------------------
	.section	.text.s64_ne,"ax",@progbits
	.sectioninfo	@"SHI_REGISTERS=12"
	.align	128
        .global         s64_ne
        .type           s64_ne,@function
        .size           s64_ne,(.L_x_22 - s64_ne)
        .other          s64_ne,@"STO_CUDA_ENTRY STV_DEFAULT"
s64_ne:
.text.s64_ne:
        /* <DEDUP_REMOVED lines=17> */
.L_x_8:
        /* <DEDUP_REMOVED lines=15> */
.L_x_22:


//--------------------- .text.s64_eq              --------------------------
	.section	.text.s64_eq,"ax",@progbits
	.sectioninfo	@"SHI_REGISTERS=12"
	.align	128
        .global         s64_eq
        .type           s64_eq,@function
        .size           s64_eq,(.L_x_23 - s64_eq)
        .other          s64_eq,@"STO_CUDA_ENTRY STV_DEFAULT"
s64_eq:
.text.s64_eq:
        /* <DEDUP_REMOVED lines=17> */
.L_x_9:
        /* <DEDUP_REMOVED lines=15> */
.L_x_23:


//--------------------- .text.s64_ge              --------------------------
	.section	.text.s64_ge,"ax",@progbits
	.sectioninfo	@"SHI_REGISTERS=12"
	.align	128
        .global         s64_ge
        .type           s64_ge,@function
        .size           s64_ge,(.L_x_24 - s64_ge)
        .other          s64_ge,@"STO_CUDA_ENTRY STV_DEFAULT"
s64_ge:
.text.s64_ge:
        /* <DEDUP_REMOVED lines=13> */
[----:B------:R-:W-:-:S04]  /*00d0*/  ISETP.GE.AND.EX P0, PT, R3, R5, PT, P0 ;  /* 0x000000050300720c */ /* 0x000fc80003f06300 */
[----:B------:R-:W-:-:S05]  /*00e0*/  SEL R9, RZ, 0x1, !P0 ;  /* 0x00000001ff097807 */ /* 0x000fca0004000000 */
[----:B------:R-:W-:Y:S01]  /*00f0*/  STG.E.U8 [R6.64], R9 ;  /* 0x0000000906007986 */ /* 0x000fe2000c101104 */
[----:B------:R-:W-:Y:S05]  /*0100*/  EXIT ;  /* 0x000000000000794d */ /* 0x000fea0003800000 */
.L_x_10:
        /* <DEDUP_REMOVED lines=15> */
.L_x_24:


//--------------------- .text.s64_gt              --------------------------
	.section	.text.s64_gt,"ax",@progbits
	.sectioninfo	@"SHI_REGISTERS=12"
	.align	128
        .global         s64_gt
        .type           s64_gt,@function
        .size           s64_gt,(.L_x_25 - s64_gt)
        .other          s64_gt,@"STO_CUDA_ENTRY STV_DEFAULT"
s64_gt:
.text.s64_gt:
        /* <DEDUP_REMOVED lines=13> */
[----:B------:R-:W-:-:S04]  /*00d0*/  ISETP.GT.AND.EX P0, PT, R3, R5, PT, P0 ;  /* 0x000000050300720c */ /* 0x000fc80003f04300 */
[----:B------:R-:W-:-:S05]  /*00e0*/  SEL R9, RZ, 0x1, !P0 ;  /* 0x00000001ff097807 */ /* 0x000fca0004000000 */
[----:B------:R-:W-:Y:S01]  /*00f0*/  STG.E.U8 [R6.64], R9 ;  /* 0x0000000906007986 */ /* 0x000fe2000c101104 */
[----:B------:R-:W-:Y:S05]  /*0100*/  EXIT ;  /* 0x000000000000794d */ /* 0x000fea0003800000 */
.L_x_11:
        /* <DEDUP_REMOVED lines=15> */
.L_x_25:


//--------------------- .text.s64_le              --------------------------
	.section	.text.s64_le,"ax",@progbits
	.sectioninfo	@"SHI_REGISTERS=12"
	.align	128
        .global         s64_le
        .type           s64_le,@function
        .size           s64_le,(.L_x_26 - s64_le)
        .other          s64_le,@"STO_CUDA_ENTRY STV_DEFAULT"
s64_le:
.text.s64_le:
        /* <DEDUP_REMOVED lines=14> */
[----:B------:R-:W-:-:S05]  /*00e0*/  SEL R9, RZ, 0x1, P0 ;  /* 0x00000001ff097807 */ /* 0x000fca0000000000 */
[----:B------:R-:W-:Y:S01]  /*00f0*/  STG.E.U8 [R6.64], R9 ;  /* 0x0000000906007986 */ /* 0x000fe2000c101104 */
[----:B------:R-:W-:Y:S05]  /*0100*/  EXIT ;  /* 0x000000000000794d */ /* 0x000fea0003800000 */
.L_x_12:
        /* <DEDUP_REMOVED lines=15> */
.L_x_26:


//--------------------- .text.s64_lt              --------------------------
	.section	.text.s64_lt,"ax",@progbits
	.sectioninfo	@"SHI_REGISTERS=12"
	.align	128
        .global         s64_lt
        .type           s64_lt,@function
        .size           s64_lt,(.L_x_27 - s64_lt)
        .other          s64_lt,@"STO_CUDA_ENTRY STV_DEFAULT"
s64_lt:
.text.s64_lt:
        /* <DEDUP_REMOVED lines=14> */
[----:B------:R-:W-:-:S05]  /*00e0*/  SEL R9, RZ, 0x1, P0 ;  /* 0x00000001ff097807 */ /* 0x000fca0000000000 */
[----:B------:R-:W-:Y:S01]  /*00f0*/  STG.E.U8 [R6.64], R9 ;  /* 0x0000000906007986 */ /* 0x000fe2000c101104 */
[----:B------:R-:W-:Y:S05]  /*0100*/  EXIT ;  /* 0x000000000000794d */ /* 0x000fea0003800000 */
.L_x_13:
        /* <DEDUP_REMOVED lines=15> */
.L_x_27:
